//
// Generated by NVIDIA NVVM Compiler
//
// Compiler Build ID: CL-36424714
// Cuda compilation tools, release 13.0, V13.0.88
// Based on NVVM 20.0.0
//

.version 9.0
.target sm_100
.address_size 64

	// .globl	_Z21excessSharedMemKernelPfi
.extern .shared .align 16 .b8 shared_mem[];

.visible .entry _Z21excessSharedMemKernelPfi(
	.param .u64 .ptr .align 1 _Z21excessSharedMemKernelPfi_param_0,
	.param .u32 _Z21excessSharedMemKernelPfi_param_1
)
{
	.reg .pred 	%p<2>;
	.reg .b32 	%r<11>;
	.reg .b64 	%rd<5>;

	ld.param.u64 	%rd1, [_Z21excessSharedMemKernelPfi_param_0];
	ld.param.u32 	%r3, [_Z21excessSharedMemKernelPfi_param_1];
	mov.u32 	%r4, %tid.x;
	mov.u32 	%r5, %ctaid.x;
	mov.u32 	%r1, %ntid.x;
	mad.lo.s32 	%r2, %r5, %r1, %r4;
	setp.ge.s32 	%p1, %r2, %r3;
	@%p1 bra 	$L__BB0_2;
	cvta.to.global.u64 	%rd2, %rd1;
	rem.u32 	%r6, %r2, %r1;
	shl.b32 	%r7, %r6, 2;
	mov.u32 	%r8, shared_mem;
	add.s32 	%r9, %r8, %r7;
	mov.b32 	%r10, 1065353216;
	st.shared.u32 	[%r9], %r10;
	mul.wide.s32 	%rd3, %r2, 4;
	add.s64 	%rd4, %rd2, %rd3;
	st.global.u32 	[%rd4], %r10;
$L__BB0_2:
	ret;

}


// ===== COMPILED SASS (sm_100) =====

	.target	sm_100

	.elftype	@"ET_EXEC"


//--------------------- .note.nv.tkinfo           --------------------------
	.section	.note.nv.tkinfo,"",@"SHT_NOTE"
	.sectionflags	@"SHF_NOTE_NV_TKINFO"
	.tkinfo
        /*0018*/ 	.word	0x00000002
        /*0030*/ 	.string	""
        /*0030*/ 	.string	"ptxas"
        /*0030*/ 	.string	"Cuda compilation tools, release 13.0, V13.0.88"
        /*0030*/ 	.string	"Build cuda_13.0.r13.0/compiler.36424714_0"
        /*0030*/ 	.string	"-arch sm_100 -m 64 "



//--------------------- .note.nv.cuinfo           --------------------------
	.section	.note.nv.cuinfo,"",@"SHT_NOTE"
	.sectionflags	@"SHF_NOTE_NV_CUINFO"
        /*0018*/ 	.short	0x0002
        /*001a*/ 	.short	0x0064
        /*001c*/ 	.short	0x0082
	.zero		2


//--------------------- .nv.info                  --------------------------
	.section	.nv.info,"",@"SHT_CUDA_INFO"
	.align	4


	//----- nvinfo : EIATTR_REGCOUNT
	.align		4
        /*0000*/ 	.byte	0x04, 0x2f
        /*0002*/ 	.short	(.L_1 - .L_0)
	.align		4
.L_0:
        /*0004*/ 	.word	index@(_Z21excessSharedMemKernelPfi)
        /*0008*/ 	.word	0x0000000c


	//----- nvinfo : EIATTR_FRAME_SIZE
	.align		4
.L_1:
        /*000c*/ 	.byte	0x04, 0x11
        /*000e*/ 	.short	(.L_3 - .L_2)
	.align		4
.L_2:
        /*0010*/ 	.word	index@(_Z21excessSharedMemKernelPfi)
        /*0014*/ 	.word	0x00000000


	//----- nvinfo : EIATTR_MIN_STACK_SIZE
	.align		4
.L_3:
        /*0018*/ 	.byte	0x04, 0x12
        /*001a*/ 	.short	(.L_5 - .L_4)
	.align		4
.L_4:
        /*001c*/ 	.word	index@(_Z21excessSharedMemKernelPfi)
        /*0020*/ 	.word	0x00000000
.L_5:


//--------------------- .nv.compat                --------------------------
	.section	.nv.compat,"",@"SHT_CUDA_COMPAT_INFO"
	.align	4
        /*0000*/ 	.byte	0x02, 0x09, 0x00, 0x00, 0x02, 0x02, 0x01, 0x00, 0x02, 0x05, 0x05, 0x00, 0x03, 0x07, 0x01, 0x01
        /*0010*/ 	.byte	0x02, 0x03, 0x00, 0x00, 0x02, 0x06, 0x01, 0x00, 0x04, 0x0b, 0x08, 0x00, 0x09, 0x00, 0x00, 0x00
        /*0020*/ 	.byte	0x00, 0x00, 0x00, 0x00


//--------------------- .nv.info._Z21excessSharedMemKernelPfi --------------------------
	.section	.nv.info._Z21excessSharedMemKernelPfi,"",@"SHT_CUDA_INFO"
	.sectionflags	@""
	.align	4


	//----- nvinfo : EIATTR_CUDA_API_VERSION
	.align		4
        /*0000*/ 	.byte	0x04, 0x37
        /*0002*/ 	.short	(.L_7 - .L_6)
.L_6:
        /*0004*/ 	.word	0x00000082


	//----- nvinfo : EIATTR_KPARAM_INFO
	.align		4
.L_7:
        /*0008*/ 	.byte	0x04, 0x17
        /*000a*/ 	.short	(.L_9 - .L_8)
.L_8:
        /*000c*/ 	.word	0x00000000
        /*0010*/ 	.short	0x0001
        /*0012*/ 	.short	0x0008
        /*0014*/ 	.byte	0x00, 0xf0, 0x11, 0x00


	//----- nvinfo : EIATTR_KPARAM_INFO
	.align		4
.L_9:
        /*0018*/ 	.byte	0x04, 0x17
        /*001a*/ 	.short	(.L_11 - .L_10)
.L_10:
        /*001c*/ 	.word	0x00000000
        /*0020*/ 	.short	0x0000
        /*0022*/ 	.short	0x0000
        /*0024*/ 	.byte	0x00, 0xf5, 0x21, 0x00


	//----- nvinfo : EIATTR_SPARSE_MMA_MASK
	.align		4
.L_11:
        /*0028*/ 	.byte	0x03, 0x50
        /*002a*/ 	.short	0x0000


	//----- nvinfo : EIATTR_MAXREG_COUNT
	.align		4
        /*002c*/ 	.byte	0x03, 0x1b
        /*002e*/ 	.short	0x00ff


	//----- nvinfo : EIATTR_MERCURY_ISA_VERSION
	.align		4
        /*0030*/ 	.byte	0x03, 0x5f
        /*0032*/ 	.short	0x0101


	//----- nvinfo : EIATTR_VRC_CTA_INIT_COUNT
	.align		4
        /*0034*/ 	.byte	0x02, 0x4a
	.zero		1
	.zero		1


	//----- nvinfo : EIATTR_EXIT_INSTR_OFFSETS
	.align		4
        /*0038*/ 	.byte	0x04, 0x1c
        /*003a*/ 	.short	(.L_13 - .L_12)


	//   ....[0]....
.L_12:
        /*003c*/ 	.word	0x00000070


	//   ....[1]....
        /*0040*/ 	.word	0x00000230


	//----- nvinfo : EIATTR_CBANK_PARAM_SIZE
	.align		4
.L_13:
        /*0044*/ 	.byte	0x03, 0x19
        /*0046*/ 	.short	0x000c


	//----- nvinfo : EIATTR_PARAM_CBANK
	.align		4
        /*0048*/ 	.byte	0x04, 0x0a
        /*004a*/ 	.short	(.L_15 - .L_14)
	.align		4
.L_14:
        /*004c*/ 	.word	index@(.nv.constant0._Z21excessSharedMemKernelPfi)
        /*0050*/ 	.short	0x0380
        /*0052*/ 	.short	0x000c


	//----- nvinfo : EIATTR_SW_WAR
	.align		4
.L_15:
        /*0054*/ 	.byte	0x04, 0x36
        /*0056*/ 	.short	(.L_17 - .L_16)
.L_16:
        /*0058*/ 	.word	0x00000008
.L_17:


//--------------------- .nv.callgraph             --------------------------
	.section	.nv.callgraph,"",@"SHT_CUDA_CALLGRAPH"
	.align	4
	.sectionentsize	8
	.align		4
        /*0000*/ 	.word	0x00000000
	.align		4
        /*0004*/ 	.word	0xffffffff
	.align		4
        /*0008*/ 	.word	0x00000000
	.align		4
        /*000c*/ 	.word	0xfffffffe
	.align		4
        /*0010*/ 	.word	0x00000000
	.align		4
        /*0014*/ 	.word	0xfffffffd
	.align		4
        /*0018*/ 	.word	0x00000000
	.align		4
        /*001c*/ 	.word	0xfffffffc


//--------------------- .text._Z21excessSharedMemKernelPfi --------------------------
	.section	.text._Z21excessSharedMemKernelPfi,"ax",@progbits
	.align	128
        .global         _Z21excessSharedMemKernelPfi
        .type           _Z21excessSharedMemKernelPfi,@function
        .size           _Z21excessSharedMemKernelPfi,(.L_x_1 - _Z21excessSharedMemKernelPfi)
        .other          _Z21excessSharedMemKernelPfi,@"STO_CUDA_ENTRY STV_DEFAULT"
_Z21excessSharedMemKernelPfi:
.text._Z21excessSharedMemKernelPfi:
[----:B------:R-:W-:Y:S01]  /*0000*/  LDC R1, c[0x0][0x37c] ;  /* 0x0000df00ff017b82 */ /* 0x000fe20000000800 */
[----:B------:R-:W0:Y:S07]  /*0010*/  S2R R5, SR_TID.X ;  /* 0x0000000000057919 */ /* 0x000e2e0000002100 */
[----:B------:R-:W0:Y:S01]  /*0020*/  S2UR UR4, SR_CTAID.X ;  /* 0x00000000000479c3 */ /* 0x000e220000002500 */
[----:B------:R-:W1:Y:S07]  /*0030*/  LDCU UR5, c[0x0][0x388] ;  /* 0x00007100ff0577ac */ /* 0x000e6e0008000800 */
[----:B------:R-:W0:Y:S02]  /*0040*/  LDC R7, c[0x0][0x360] ;  /* 0x0000d800ff077b82 */ /* 0x000e240000000800 */
[----:B0-----:R-:W-:-:S05]  /*0050*/  IMAD R5, R7, UR4, R5 ;  /* 0x0000000407057c24 */ /* 0x001fca000f8e0205 */
[----:B-1----:R-:W-:-:S13]  /*0060*/  ISETP.GE.AND P0, PT, R5, UR5, PT ;  /* 0x0000000505007c0c */ /* 0x002fda000bf06270 */
[----:B------:R-:W-:Y:S05]  /*0070*/  @P0 EXIT ;  /* 0x000000000000094d */ /* 0x000fea0003800000 */
[----:B------:R-:W0:Y:S01]  /*0080*/  I2F.U32.RP R0, R7 ;  /* 0x0000000700007306 */ /* 0x000e220000209000 */
[----:B------:R-:W1:Y:S01]  /*0090*/  S2UR UR5, SR_CgaCtaId ;  /* 0x00000000000579c3 */ /* 0x000e620000008800 */
[----:B------:R-:W-:Y:S01]  /*00a0*/  ISETP.NE.U32.AND P1, PT, R7, RZ, PT ;  /* 0x000000ff0700720c */ /* 0x000fe20003f25070 */
[----:B------:R-:W2:Y:S01]  /*00b0*/  LDCU.64 UR6, c[0x0][0x358] ;  /* 0x00006b00ff0677ac */ /* 0x000ea20008000a00 */
[----:B------:R-:W-:-:S04]  /*00c0*/  UMOV UR4, 0x400 ;  /* 0x0000040000047882 */ /* 0x000fc80000000000 */
[----:B0-----:R-:W0:Y:S01]  /*00d0*/  MUFU.RCP R0, R0 ;  /* 0x0000000000007308 */ /* 0x001e220000001000 */
[----:B-1----:R-:W-:Y:S01]  /*00e0*/  ULEA UR4, UR5, UR4, 0x18 ;  /* 0x0000000405047291 */ /* 0x002fe2000f8ec0ff */
[----:B0-----:R-:W-:-:S06]  /*00f0*/  IADD3 R2, PT, PT, R0, 0xffffffe, RZ ;  /* 0x0ffffffe00027810 */ /* 0x001fcc0007ffe0ff */
[----:B------:R0:W1:Y:S02]  /*0100*/  F2I.FTZ.U32.TRUNC.NTZ R3, R2 ;  /* 0x0000000200037305 */ /* 0x000064000021f000 */
[----:B0-----:R-:W-:Y:S01]  /*0110*/  IMAD.MOV.U32 R2, RZ, RZ, RZ ;  /* 0x000000ffff027224 */ /* 0x001fe200078e00ff */
[----:B-1----:R-:W-:-:S05]  /*0120*/  IADD3 R4, PT, PT, RZ, -R3, RZ ;  /* 0x80000003ff047210 */ /* 0x002fca0007ffe0ff */
[----:B------:R-:W-:-:S04]  /*0130*/  IMAD R9, R4, R7, RZ ;  /* 0x0000000704097224 */ /* 0x000fc800078e02ff */
[----:B------:R-:W-:Y:S02]  /*0140*/  IMAD.HI.U32 R4, R3, R9, R2 ;  /* 0x0000000903047227 */ /* 0x000fe400078e0002 */
[----:B------:R-:W0:Y:S04]  /*0150*/  LDC.64 R2, c[0x0][0x380] ;  /* 0x0000e000ff027b82 */ /* 0x000e280000000a00 */
[----:B------:R-:W-:-:S05]  /*0160*/  IMAD.HI.U32 R4, R4, R5, RZ ;  /* 0x0000000504047227 */ /* 0x000fca00078e00ff */
[----:B------:R-:W-:-:S05]  /*0170*/  IADD3 R4, PT, PT, -R4, RZ, RZ ;  /* 0x000000ff04047210 */ /* 0x000fca0007ffe1ff */
[----:B------:R-:W-:-:S05]  /*0180*/  IMAD R4, R7, R4, R5 ;  /* 0x0000000407047224 */ /* 0x000fca00078e0205 */
[----:B------:R-:W-:Y:S01]  /*0190*/  ISETP.GE.U32.AND P0, PT, R4, R7, PT ;  /* 0x000000070400720c */ /* 0x000fe20003f06070 */
[----:B0-----:R-:W-:-:S04]  /*01a0*/  IMAD.WIDE R2, R5, 0x4, R2 ;  /* 0x0000000405027825 */ /* 0x001fc800078e0202 */
[----:B------:R-:W-:-:S08]  /*01b0*/  IMAD.MOV.U32 R5, RZ, RZ, 0x3f800000 ;  /* 0x3f800000ff057424 */ /* 0x000fd000078e00ff */
[----:B------:R-:W-:Y:S01]  /*01c0*/  @P0 IMAD.IADD R4, R4, 0x1, -R7 ;  /* 0x0000000104040824 */ /* 0x000fe200078e0a07 */
[----:B--2---:R-:W-:Y:S04]  /*01d0*/  STG.E desc[UR6][R2.64], R5 ;  /* 0x0000000502007986 */ /* 0x004fe8000c101906 */
[----:B------:R-:W-:-:S13]  /*01e0*/  ISETP.GE.U32.AND P0, PT, R4, R7, PT ;  /* 0x000000070400720c */ /* 0x000fda0003f06070 */
[-C--:B------:R-:W-:Y:S02]  /*01f0*/  @P0 IADD3 R4, PT, PT, R4, -R7.reuse, RZ ;  /* 0x8000000704040210 */ /* 0x080fe40007ffe0ff */
[----:B------:R-:W-:-:S04]  /*0200*/  @!P1 LOP3.LUT R4, RZ, R7, RZ, 0x33, !PT ;  /* 0x00000007ff049212 */ /* 0x000fc800078e33ff */
[----:B------:R-:W-:-:S05]  /*0210*/  LEA R4, R4, UR4, 0x2 ;  /* 0x0000000404047c11 */ /* 0x000fca000f8e10ff */
[----:B------:R-:W-:Y:S01]  /*0220*/  STS [R4], R5 ;  /* 0x0000000504007388 */ /* 0x000fe20000000800 */
[----:B------:R-:W-:Y:S05]  /*0230*/  EXIT ;  /* 0x000000000000794d */ /* 0x000fea0003800000 */
.L_x_0:
[----:B------:R-:W-:-:S00]  /*0240*/  BRA `(.L_x_0) ;  /* 0xfffffffc00fc7947 */ /* 0x000fc0000383ffff */
[----:B------:R-:W-:-:S00]  /*0250*/  NOP ;  /* 0x0000000000007918 */ /* 0x000fc00000000000 */
        /* <DEDUP_REMOVED lines=10> */
.L_x_1:


//--------------------- .nv.shared._Z21excessSharedMemKernelPfi --------------------------
	.section	.nv.shared._Z21excessSharedMemKernelPfi,"aw",@nobits
	.sectionflags	@""
	.align	16
	.zero		1024


//--------------------- .nv.shared.reserved.0     --------------------------
	.section	.nv.shared.reserved.0,"aw",@nobits
	.weak		__nv_reservedSMEM_offset_0_alias
	.size		__nv_reservedSMEM_offset_0_alias, 0, 64
	.other		__nv_reservedSMEM_offset_0_alias,@"STO_CUDA_RESERVED_SHARED STV_DEFAULT"
__nv_reservedSMEM_offset_0_alias:
	.zero		0
	.zero		64


//--------------------- .nv.constant0._Z21excessSharedMemKernelPfi --------------------------
	.section	.nv.constant0._Z21excessSharedMemKernelPfi,"a",@progbits
	.sectionflags	@""
	.align	4
.nv.constant0._Z21excessSharedMemKernelPfi:
	.zero		908


//--------------------- SYMBOLS --------------------------

	.type		.nv.reservedSmem.offset0,@object
	.size		.nv.reservedSmem.offset0,0x4
	.type		.nv.reservedSmem.cap,@object
	.size		.nv.reservedSmem.cap,0x4
